//
// Generated by NVIDIA NVVM Compiler
//
// Compiler Build ID: CL-36424714
// Cuda compilation tools, release 13.0, V13.0.88
// Based on NVVM 20.0.0
//

.version 9.0
.target sm_100
.address_size 64

	// .globl	swiglu_f32

.visible .entry swiglu_f32(
	.param .u64 .ptr .align 1 swiglu_f32_param_0,
	.param .u64 .ptr .align 1 swiglu_f32_param_1,
	.param .u32 swiglu_f32_param_2
)
{
	.reg .pred 	%p<2>;
	.reg .b32 	%r<8>;
	.reg .b32 	%f<18>;
	.reg .b64 	%rd<8>;

	ld.param.u64 	%rd1, [swiglu_f32_param_0];
	ld.param.u64 	%rd2, [swiglu_f32_param_1];
	ld.param.u32 	%r2, [swiglu_f32_param_2];
	mov.u32 	%r3, %ctaid.x;
	mov.u32 	%r4, %ntid.x;
	mov.u32 	%r5, %tid.x;
	mad.lo.s32 	%r1, %r3, %r4, %r5;
	setp.ge.s32 	%p1, %r1, %r2;
	@%p1 bra 	$L__BB0_2;
	cvta.to.global.u64 	%rd3, %rd2;
	cvta.to.global.u64 	%rd4, %rd1;
	mul.wide.s32 	%rd5, %r1, 4;
	add.s64 	%rd6, %rd3, %rd5;
	ld.global.f32 	%f1, [%rd6];
	fma.rn.f32 	%f2, %f1, 0fBBBB989D, 0f3F000000;
	cvt.sat.f32.f32 	%f3, %f2;
	mov.f32 	%f4, 0f4B400001;
	mov.f32 	%f5, 0f437C0000;
	fma.rm.f32 	%f6, %f3, %f5, %f4;
	add.f32 	%f7, %f6, 0fCB40007F;
	neg.f32 	%f8, %f7;
	fma.rn.f32 	%f9, %f1, 0fBFB8AA3B, %f8;
	fma.rn.f32 	%f10, %f1, 0fB2A57060, %f9;
	mov.b32 	%r6, %f6;
	shl.b32 	%r7, %r6, 23;
	mov.b32 	%f11, %r7;
	ex2.approx.ftz.f32 	%f12, %f10;
	fma.rn.f32 	%f13, %f12, %f11, 0f3F800000;
	rcp.rn.f32 	%f14, %f13;
	mul.f32 	%f15, %f1, %f14;
	add.s64 	%rd7, %rd4, %rd5;
	ld.global.f32 	%f16, [%rd7];
	mul.f32 	%f17, %f16, %f15;
	st.global.f32 	[%rd7], %f17;
$L__BB0_2:
	ret;

}
	// .globl	swiglu_f16
.visible .entry swiglu_f16(
	.param .u64 .ptr .align 1 swiglu_f16_param_0,
	.param .u64 .ptr .align 1 swiglu_f16_param_1,
	.param .u32 swiglu_f16_param_2
)
{
	.reg .pred 	%p<2>;
	.reg .b16 	%rs<11>;
	.reg .b32 	%r<8>;
	.reg .b32 	%f<15>;
	.reg .b64 	%rd<8>;

	ld.param.u64 	%rd1, [swiglu_f16_param_0];
	ld.param.u64 	%rd2, [swiglu_f16_param_1];
	ld.param.u32 	%r2, [swiglu_f16_param_2];
	mov.u32 	%r3, %ctaid.x;
	mov.u32 	%r4, %ntid.x;
	mov.u32 	%r5, %tid.x;
	mad.lo.s32 	%r1, %r3, %r4, %r5;
	setp.ge.s32 	%p1, %r1, %r2;
	@%p1 bra 	$L__BB1_2;
	cvta.to.global.u64 	%rd3, %rd2;
	cvta.to.global.u64 	%rd4, %rd1;
	mul.wide.s32 	%rd5, %r1, 2;
	add.s64 	%rd6, %rd3, %rd5;
	ld.global.u16 	%rs2, [%rd6];
	// begin inline asm
	{neg.f16 %rs1,%rs2;
}
	// end inline asm
	// begin inline asm
	{  cvt.f32.f16 %f1, %rs1;}

	// end inline asm
	fma.rn.f32 	%f3, %f1, 0f3BBB989D, 0f3F000000;
	cvt.sat.f32.f32 	%f4, %f3;
	mov.f32 	%f5, 0f4B400001;
	mov.f32 	%f6, 0f437C0000;
	fma.rm.f32 	%f7, %f4, %f6, %f5;
	add.f32 	%f8, %f7, 0fCB40007F;
	neg.f32 	%f9, %f8;
	fma.rn.f32 	%f10, %f1, 0f3FB8AA3B, %f9;
	fma.rn.f32 	%f11, %f1, 0f32A57060, %f10;
	mov.b32 	%r6, %f7;
	shl.b32 	%r7, %r6, 23;
	mov.b32 	%f12, %r7;
	ex2.approx.ftz.f32 	%f13, %f11;
	fma.rn.f32 	%f14, %f13, %f12, 0f3F800000;
	rcp.rn.f32 	%f2, %f14;
	// begin inline asm
	{  cvt.rn.f16.f32 %rs4, %f2;}

	// end inline asm
	// begin inline asm
	{mul.f16 %rs5,%rs2,%rs4;
}
	// end inline asm
	add.s64 	%rd7, %rd4, %rd5;
	ld.global.u16 	%rs9, [%rd7];
	// begin inline asm
	{mul.f16 %rs8,%rs9,%rs5;
}
	// end inline asm
	st.global.u16 	[%rd7], %rs8;
$L__BB1_2:
	ret;

}
	// .globl	swiglu_bf16
.visible .entry swiglu_bf16(
	.param .u64 .ptr .align 1 swiglu_bf16_param_0,
	.param .u64 .ptr .align 1 swiglu_bf16_param_1,
	.param .u32 swiglu_bf16_param_2
)
{
	.reg .pred 	%p<2>;
	.reg .b16 	%rs<11>;
	.reg .b32 	%r<8>;
	.reg .b32 	%f<15>;
	.reg .b64 	%rd<8>;

	ld.param.u64 	%rd1, [swiglu_bf16_param_0];
	ld.param.u64 	%rd2, [swiglu_bf16_param_1];
	ld.param.u32 	%r2, [swiglu_bf16_param_2];
	mov.u32 	%r3, %ctaid.x;
	mov.u32 	%r4, %ntid.x;
	mov.u32 	%r5, %tid.x;
	mad.lo.s32 	%r1, %r3, %r4, %r5;
	setp.ge.s32 	%p1, %r1, %r2;
	@%p1 bra 	$L__BB2_2;
	cvta.to.global.u64 	%rd3, %rd2;
	cvta.to.global.u64 	%rd4, %rd1;
	mul.wide.s32 	%rd5, %r1, 2;
	add.s64 	%rd6, %rd3, %rd5;
	ld.global.u16 	%rs2, [%rd6];
	// begin inline asm
	{neg.bf16 %rs1,%rs2;
}
	// end inline asm
	// begin inline asm
	{ cvt.f32.bf16 %f1, %rs1;}

	// end inline asm
	fma.rn.f32 	%f3, %f1, 0f3BBB989D, 0f3F000000;
	cvt.sat.f32.f32 	%f4, %f3;
	mov.f32 	%f5, 0f4B400001;
	mov.f32 	%f6, 0f437C0000;
	fma.rm.f32 	%f7, %f4, %f6, %f5;
	add.f32 	%f8, %f7, 0fCB40007F;
	neg.f32 	%f9, %f8;
	fma.rn.f32 	%f10, %f1, 0f3FB8AA3B, %f9;
	fma.rn.f32 	%f11, %f1, 0f32A57060, %f10;
	mov.b32 	%r6, %f7;
	shl.b32 	%r7, %r6, 23;
	mov.b32 	%f12, %r7;
	ex2.approx.ftz.f32 	%f13, %f11;
	fma.rn.f32 	%f14, %f13, %f12, 0f3F800000;
	rcp.rn.f32 	%f2, %f14;
	// begin inline asm
	{  cvt.rn.bf16.f32 %rs4, %f2;}

	// end inline asm
	// begin inline asm
	{ mul.bf16 %rs5,%rs2,%rs4; }

	// end inline asm
	add.s64 	%rd7, %rd4, %rd5;
	ld.global.u16 	%rs9, [%rd7];
	// begin inline asm
	{ mul.bf16 %rs8,%rs9,%rs5; }

	// end inline asm
	st.global.u16 	[%rd7], %rs8;
$L__BB2_2:
	ret;

}


// ===== COMPILED SASS (sm_100) =====

	.target	sm_100

	.elftype	@"ET_EXEC"


//--------------------- .note.nv.tkinfo           --------------------------
	.section	.note.nv.tkinfo,"",@"SHT_NOTE"
	.sectionflags	@"SHF_NOTE_NV_TKINFO"
	.tkinfo
        /*0018*/ 	.word	0x00000002
        /*0030*/ 	.string	""
        /*0030*/ 	.string	"ptxas"
        /*0030*/ 	.string	"Cuda compilation tools, release 13.0, V13.0.88"
        /*0030*/ 	.string	"Build cuda_13.0.r13.0/compiler.36424714_0"
        /*0030*/ 	.string	"-arch sm_100 -m 64 "



//--------------------- .note.nv.cuinfo           --------------------------
	.section	.note.nv.cuinfo,"",@"SHT_NOTE"
	.sectionflags	@"SHF_NOTE_NV_CUINFO"
        /*0018*/ 	.short	0x0002
        /*001a*/ 	.short	0x0064
        /*001c*/ 	.short	0x0082
	.zero		2


//--------------------- .nv.info                  --------------------------
	.section	.nv.info,"",@"SHT_CUDA_INFO"
	.align	4


	//----- nvinfo : EIATTR_REGCOUNT
	.align		4
        /*0000*/ 	.byte	0x04, 0x2f
        /*0002*/ 	.short	(.L_1 - .L_0)
	.align		4
.L_0:
        /*0004*/ 	.word	index@(swiglu_f32)
        /*0008*/ 	.word	0x0000000f


	//----- nvinfo : EIATTR_FRAME_SIZE
	.align		4
.L_1:
        /*000c*/ 	.byte	0x04, 0x11
        /*000e*/ 	.short	(.L_3 - .L_2)
	.align		4
.L_2:
        /*0010*/ 	.word	index@($__internal_2_$__cuda_sm20_rcp_rn_f32_slowpath)
        /*0014*/ 	.word	0x00000000


	//----- nvinfo : EIATTR_FRAME_SIZE
	.align		4
.L_3:
        /*0018*/ 	.byte	0x04, 0x11
        /*001a*/ 	.short	(.L_5 - .L_4)
	.align		4
.L_4:
        /*001c*/ 	.word	index@(swiglu_f32)
        /*0020*/ 	.word	0x00000000


	//----- nvinfo : EIATTR_REGCOUNT
	.align		4
.L_5:
        /*0024*/ 	.byte	0x04, 0x2f
        /*0026*/ 	.short	(.L_7 - .L_6)
	.align		4
.L_6:
        /*0028*/ 	.word	index@(swiglu_f16)
        /*002c*/ 	.word	0x0000000f


	//----- nvinfo : EIATTR_FRAME_SIZE
	.align		4
.L_7:
        /*0030*/ 	.byte	0x04, 0x11
        /*0032*/ 	.short	(.L_9 - .L_8)
	.align		4
.L_8:
        /*0034*/ 	.word	index@($__internal_1_$__cuda_sm20_rcp_rn_f32_slowpath)
        /*0038*/ 	.word	0x00000000


	//----- nvinfo : EIATTR_FRAME_SIZE
	.align		4
.L_9:
        /*003c*/ 	.byte	0x04, 0x11
        /*003e*/ 	.short	(.L_11 - .L_10)
	.align		4
.L_10:
        /*0040*/ 	.word	index@(swiglu_f16)
        /*0044*/ 	.word	0x00000000


	//----- nvinfo : EIATTR_REGCOUNT
	.align		4
.L_11:
        /*0048*/ 	.byte	0x04, 0x2f
        /*004a*/ 	.short	(.L_13 - .L_12)
	.align		4
.L_12:
        /*004c*/ 	.word	index@(swiglu_bf16)
        /*0050*/ 	.word	0x0000000f


	//----- nvinfo : EIATTR_FRAME_SIZE
	.align		4
.L_13:
        /*0054*/ 	.byte	0x04, 0x11
        /*0056*/ 	.short	(.L_15 - .L_14)
	.align		4
.L_14:
        /*0058*/ 	.word	index@($__internal_0_$__cuda_sm20_rcp_rn_f32_slowpath)
        /*005c*/ 	.word	0x00000000


	//----- nvinfo : EIATTR_FRAME_SIZE
	.align		4
.L_15:
        /*0060*/ 	.byte	0x04, 0x11
        /*0062*/ 	.short	(.L_17 - .L_16)
	.align		4
.L_16:
        /*0064*/ 	.word	index@(swiglu_bf16)
        /*0068*/ 	.word	0x00000000


	//----- nvinfo : EIATTR_MIN_STACK_SIZE
	.align		4
.L_17:
        /*006c*/ 	.byte	0x04, 0x12
        /*006e*/ 	.short	(.L_19 - .L_18)
	.align		4
.L_18:
        /*0070*/ 	.word	index@(swiglu_bf16)
        /*0074*/ 	.word	0x00000000


	//----- nvinfo : EIATTR_MIN_STACK_SIZE
	.align		4
.L_19:
        /*0078*/ 	.byte	0x04, 0x12
        /*007a*/ 	.short	(.L_21 - .L_20)
	.align		4
.L_20:
        /*007c*/ 	.word	index@(swiglu_f16)
        /*0080*/ 	.word	0x00000000


	//----- nvinfo : EIATTR_MIN_STACK_SIZE
	.align		4
.L_21:
        /*0084*/ 	.byte	0x04, 0x12
        /*0086*/ 	.short	(.L_23 - .L_22)
	.align		4
.L_22:
        /*0088*/ 	.word	index@(swiglu_f32)
        /*008c*/ 	.word	0x00000000
.L_23:


//--------------------- .nv.compat                --------------------------
	.section	.nv.compat,"",@"SHT_CUDA_COMPAT_INFO"
	.align	4
        /*0000*/ 	.byte	0x02, 0x09, 0x00, 0x00, 0x02, 0x02, 0x01, 0x00, 0x02, 0x05, 0x05, 0x00, 0x03, 0x07, 0x01, 0x01
        /*0010*/ 	.byte	0x02, 0x03, 0x00, 0x00, 0x02, 0x06, 0x01, 0x00, 0x04, 0x0b, 0x08, 0x00, 0x09, 0x00, 0x00, 0x00
        /*0020*/ 	.byte	0x00, 0x00, 0x00, 0x00


//--------------------- .nv.info.swiglu_bf16      --------------------------
	.section	.nv.info.swiglu_bf16,"",@"SHT_CUDA_INFO"
	.sectionflags	@""
	.align	4


	//----- nvinfo : EIATTR_CUDA_API_VERSION
	.align		4
        /*0000*/ 	.byte	0x04, 0x37
        /*0002*/ 	.short	(.L_25 - .L_24)
.L_24:
        /*0004*/ 	.word	0x00000082


	//----- nvinfo : EIATTR_KPARAM_INFO
	.align		4
.L_25:
        /*0008*/ 	.byte	0x04, 0x17
        /*000a*/ 	.short	(.L_27 - .L_26)
.L_26:
        /*000c*/ 	.word	0x00000000
        /*0010*/ 	.short	0x0002
        /*0012*/ 	.short	0x0010
        /*0014*/ 	.byte	0x00, 0xf0, 0x11, 0x00


	//----- nvinfo : EIATTR_KPARAM_INFO
	.align		4
.L_27:
        /*0018*/ 	.byte	0x04, 0x17
        /*001a*/ 	.short	(.L_29 - .L_28)
.L_28:
        /*001c*/ 	.word	0x00000000
        /*0020*/ 	.short	0x0001
        /*0022*/ 	.short	0x0008
        /*0024*/ 	.byte	0x00, 0xf5, 0x21, 0x00


	//----- nvinfo : EIATTR_KPARAM_INFO
	.align		4
.L_29:
        /*0028*/ 	.byte	0x04, 0x17
        /*002a*/ 	.short	(.L_31 - .L_30)
.L_30:
        /*002c*/ 	.word	0x00000000
        /*0030*/ 	.short	0x0000
        /*0032*/ 	.short	0x0000
        /*0034*/ 	.byte	0x00, 0xf5, 0x21, 0x00


	//----- nvinfo : EIATTR_SPARSE_MMA_MASK
	.align		4
.L_31:
        /*0038*/ 	.byte	0x03, 0x50
        /*003a*/ 	.short	0x0000


	//----- nvinfo : EIATTR_MAXREG_COUNT
	.align		4
        /*003c*/ 	.byte	0x03, 0x1b
        /*003e*/ 	.short	0x00ff


	//----- nvinfo : EIATTR_MERCURY_ISA_VERSION
	.align		4
        /*0040*/ 	.byte	0x03, 0x5f
        /*0042*/ 	.short	0x0101


	//----- nvinfo : EIATTR_VRC_CTA_INIT_COUNT
	.align		4
        /*0044*/ 	.byte	0x02, 0x4a
	.zero		1
	.zero		1


	//----- nvinfo : EIATTR_EXIT_INSTR_OFFSETS
	.align		4
        /*0048*/ 	.byte	0x04, 0x1c
        /*004a*/ 	.short	(.L_33 - .L_32)


	//   ....[0]....
.L_32:
        /*004c*/ 	.word	0x00000070


	//   ....[1]....
        /*0050*/ 	.word	0x000002e0


	//----- nvinfo : EIATTR_CRS_STACK_SIZE
	.align		4
.L_33:
        /*0054*/ 	.byte	0x04, 0x1e
        /*0056*/ 	.short	(.L_35 - .L_34)
.L_34:
        /*0058*/ 	.word	0x00000000


	//----- nvinfo : EIATTR_CBANK_PARAM_SIZE
	.align		4
.L_35:
        /*005c*/ 	.byte	0x03, 0x19
        /*005e*/ 	.short	0x0014


	//----- nvinfo : EIATTR_PARAM_CBANK
	.align		4
        /*0060*/ 	.byte	0x04, 0x0a
        /*0062*/ 	.short	(.L_37 - .L_36)
	.align		4
.L_36:
        /*0064*/ 	.word	index@(.nv.constant0.swiglu_bf16)
        /*0068*/ 	.short	0x0380
        /*006a*/ 	.short	0x0014


	//----- nvinfo : EIATTR_SW_WAR
	.align		4
.L_37:
        /*006c*/ 	.byte	0x04, 0x36
        /*006e*/ 	.short	(.L_39 - .L_38)
.L_38:
        /*0070*/ 	.word	0x00000008
.L_39:


//--------------------- .nv.info.swiglu_f16       --------------------------
	.section	.nv.info.swiglu_f16,"",@"SHT_CUDA_INFO"
	.sectionflags	@""
	.align	4


	//----- nvinfo : EIATTR_CUDA_API_VERSION
	.align		4
        /*0000*/ 	.byte	0x04, 0x37
        /*0002*/ 	.short	(.L_41 - .L_40)
.L_40:
        /*0004*/ 	.word	0x00000082


	//----- nvinfo : EIATTR_KPARAM_INFO
	.align		4
.L_41:
        /*0008*/ 	.byte	0x04, 0x17
        /*000a*/ 	.short	(.L_43 - .L_42)
.L_42:
        /*000c*/ 	.word	0x00000000
        /*0010*/ 	.short	0x0002
        /*0012*/ 	.short	0x0010
        /*0014*/ 	.byte	0x00, 0xf0, 0x11, 0x00


	//----- nvinfo : EIATTR_KPARAM_INFO
	.align		4
.L_43:
        /*0018*/ 	.byte	0x04, 0x17
        /*001a*/ 	.short	(.L_45 - .L_44)
.L_44:
        /*001c*/ 	.word	0x00000000
        /*0020*/ 	.short	0x0001
        /*0022*/ 	.short	0x0008
        /*0024*/ 	.byte	0x00, 0xf5, 0x21, 0x00


	//----- nvinfo : EIATTR_KPARAM_INFO
	.align		4
.L_45:
        /*0028*/ 	.byte	0x04, 0x17
        /*002a*/ 	.short	(.L_47 - .L_46)
.L_46:
        /*002c*/ 	.word	0x00000000
        /*0030*/ 	.short	0x0000
        /*0032*/ 	.short	0x0000
        /*0034*/ 	.byte	0x00, 0xf5, 0x21, 0x00


	//----- nvinfo : EIATTR_SPARSE_MMA_MASK
	.align		4
.L_47:
        /*0038*/ 	.byte	0x03, 0x50
        /*003a*/ 	.short	0x0000


	//----- nvinfo : EIATTR_MAXREG_COUNT
	.align		4
        /*003c*/ 	.byte	0x03, 0x1b
        /*003e*/ 	.short	0x00ff


	//----- nvinfo : EIATTR_MERCURY_ISA_VERSION
	.align		4
        /*0040*/ 	.byte	0x03, 0x5f
        /*0042*/ 	.short	0x0101


	//----- nvinfo : EIATTR_VRC_CTA_INIT_COUNT
	.align		4
        /*0044*/ 	.byte	0x02, 0x4a
	.zero		1
	.zero		1


	//----- nvinfo : EIATTR_EXIT_INSTR_OFFSETS
	.align		4
        /*0048*/ 	.byte	0x04, 0x1c
        /*004a*/ 	.short	(.L_49 - .L_48)


	//   ....[0]....
.L_48:
        /*004c*/ 	.word	0x00000070


	//   ....[1]....
        /*0050*/ 	.word	0x000002c0


	//----- nvinfo : EIATTR_CRS_STACK_SIZE
	.align		4
.L_49:
        /*0054*/ 	.byte	0x04, 0x1e
        /*0056*/ 	.short	(.L_51 - .L_50)
.L_50:
        /*0058*/ 	.word	0x00000000


	//----- nvinfo : EIATTR_CBANK_PARAM_SIZE
	.align		4
.L_51:
        /*005c*/ 	.byte	0x03, 0x19
        /*005e*/ 	.short	0x0014


	//----- nvinfo : EIATTR_PARAM_CBANK
	.align		4
        /*0060*/ 	.byte	0x04, 0x0a
        /*0062*/ 	.short	(.L_53 - .L_52)
	.align		4
.L_52:
        /*0064*/ 	.word	index@(.nv.constant0.swiglu_f16)
        /*0068*/ 	.short	0x0380
        /*006a*/ 	.short	0x0014


	//----- nvinfo : EIATTR_SW_WAR
	.align		4
.L_53:
        /*006c*/ 	.byte	0x04, 0x36
        /*006e*/ 	.short	(.L_55 - .L_54)
.L_54:
        /*0070*/ 	.word	0x00000008
.L_55:


//--------------------- .nv.info.swiglu_f32       --------------------------
	.section	.nv.info.swiglu_f32,"",@"SHT_CUDA_INFO"
	.sectionflags	@""
	.align	4


	//----- nvinfo : EIATTR_CUDA_API_VERSION
	.align		4
        /*0000*/ 	.byte	0x04, 0x37
        /*0002*/ 	.short	(.L_57 - .L_56)
.L_56:
        /*0004*/ 	.word	0x00000082


	//----- nvinfo : EIATTR_KPARAM_INFO
	.align		4
.L_57:
        /*0008*/ 	.byte	0x04, 0x17
        /*000a*/ 	.short	(.L_59 - .L_58)
.L_58:
        /*000c*/ 	.word	0x00000000
        /*0010*/ 	.short	0x0002
        /*0012*/ 	.short	0x0010
        /*0014*/ 	.byte	0x00, 0xf0, 0x11, 0x00


	//----- nvinfo : EIATTR_KPARAM_INFO
	.align		4
.L_59:
        /*0018*/ 	.byte	0x04, 0x17
        /*001a*/ 	.short	(.L_61 - .L_60)
.L_60:
        /*001c*/ 	.word	0x00000000
        /*0020*/ 	.short	0x0001
        /*0022*/ 	.short	0x0008
        /*0024*/ 	.byte	0x00, 0xf5, 0x21, 0x00


	//----- nvinfo : EIATTR_KPARAM_INFO
	.align		4
.L_61:
        /*0028*/ 	.byte	0x04, 0x17
        /*002a*/ 	.short	(.L_63 - .L_62)
.L_62:
        /*002c*/ 	.word	0x00000000
        /*0030*/ 	.short	0x0000
        /*0032*/ 	.short	0x0000
        /*0034*/ 	.byte	0x00, 0xf5, 0x21, 0x00


	//----- nvinfo : EIATTR_SPARSE_MMA_MASK
	.align		4
.L_63:
        /*0038*/ 	.byte	0x03, 0x50
        /*003a*/ 	.short	0x0000


	//----- nvinfo : EIATTR_MAXREG_COUNT
	.align		4
        /*003c*/ 	.byte	0x03, 0x1b
        /*003e*/ 	.short	0x00ff


	//----- nvinfo : EIATTR_MERCURY_ISA_VERSION
	.align		4
        /*0040*/ 	.byte	0x03, 0x5f
        /*0042*/ 	.short	0x0101


	//----- nvinfo : EIATTR_VRC_CTA_INIT_COUNT
	.align		4
        /*0044*/ 	.byte	0x02, 0x4a
	.zero		1
	.zero		1


	//----- nvinfo : EIATTR_EXIT_INSTR_OFFSETS
	.align		4
        /*0048*/ 	.byte	0x04, 0x1c
        /*004a*/ 	.short	(.L_65 - .L_64)


	//   ....[0]....
.L_64:
        /*004c*/ 	.word	0x00000070


	//   ....[1]....
        /*0050*/ 	.word	0x00000290


	//----- nvinfo : EIATTR_CRS_STACK_SIZE
	.align		4
.L_65:
        /*0054*/ 	.byte	0x04, 0x1e
        /*0056*/ 	.short	(.L_67 - .L_66)
.L_66:
        /*0058*/ 	.word	0x00000000


	//----- nvinfo : EIATTR_CBANK_PARAM_SIZE
	.align		4
.L_67:
        /*005c*/ 	.byte	0x03, 0x19
        /*005e*/ 	.short	0x0014


	//----- nvinfo : EIATTR_PARAM_CBANK
	.align		4
        /*0060*/ 	.byte	0x04, 0x0a
        /*0062*/ 	.short	(.L_69 - .L_68)
	.align		4
.L_68:
        /*0064*/ 	.word	index@(.nv.constant0.swiglu_f32)
        /*0068*/ 	.short	0x0380
        /*006a*/ 	.short	0x0014


	//----- nvinfo : EIATTR_SW_WAR
	.align		4
.L_69:
        /*006c*/ 	.byte	0x04, 0x36
        /*006e*/ 	.short	(.L_71 - .L_70)
.L_70:
        /*0070*/ 	.word	0x00000008
.L_71:


//--------------------- .nv.callgraph             --------------------------
	.section	.nv.callgraph,"",@"SHT_CUDA_CALLGRAPH"
	.align	4
	.sectionentsize	8
	.align		4
        /*0000*/ 	.word	0x00000000
	.align		4
        /*0004*/ 	.word	0xffffffff
	.align		4
        /*0008*/ 	.word	0x00000000
	.align		4
        /*000c*/ 	.word	0xfffffffe
	.align		4
        /*0010*/ 	.word	0x00000000
	.align		4
        /*0014*/ 	.word	0xfffffffd
	.align		4
        /*0018*/ 	.word	0x00000000
	.align		4
        /*001c*/ 	.word	0xfffffffc


//--------------------- .text.swiglu_bf16         --------------------------
	.section	.text.swiglu_bf16,"ax",@progbits
	.align	128
        .global         swiglu_bf16
        .type           swiglu_bf16,@function
        .size           swiglu_bf16,(.L_x_24 - swiglu_bf16)
        .other          swiglu_bf16,@"STO_CUDA_ENTRY STV_DEFAULT"
swiglu_bf16:
.text.swiglu_bf16:
[----:B------:R-:W-:Y:S01]  /*0000*/  LDC R1, c[0x0][0x37c] ;  /* 0x0000df00ff017b82 */ /* 0x000fe20000000800 */
[----:B------:R-:W0:Y:S07]  /*0010*/  S2R R3, SR_TID.X ;  /* 0x0000000000037919 */ /* 0x000e2e0000002100 */
[----:B------:R-:W0:Y:S01]  /*0020*/  S2UR UR4, SR_CTAID.X ;  /* 0x00000000000479c3 */ /* 0x000e220000002500 */
[----:B------:R-:W1:Y:S07]  /*0030*/  LDCU UR5, c[0x0][0x390] ;  /* 0x00007200ff0577ac */ /* 0x000e6e0008000800 */
[----:B------:R-:W0:Y:S02]  /*0040*/  LDC R4, c[0x0][0x360] ;  /* 0x0000d800ff047b82 */ /* 0x000e240000000800 */
[----:B0-----:R-:W-:-:S05]  /*0050*/  IMAD R4, R4, UR4, R3 ;  /* 0x0000000404047c24 */ /* 0x001fca000f8e0203 */
[----:B-1----:R-:W-:-:S13]  /*0060*/  ISETP.GE.AND P0, PT, R4, UR5, PT ;  /* 0x0000000504007c0c */ /* 0x002fda000bf06270 */
[----:B------:R-:W-:Y:S05]  /*0070*/  @P0 EXIT ;  /* 0x000000000000094d */ /* 0x000fea0003800000 */
[----:B------:R-:W0:Y:S01]  /*0080*/  LDC.64 R2, c[0x0][0x388] ;  /* 0x0000e200ff027b82 */ /* 0x000e220000000a00 */
[----:B------:R-:W1:Y:S01]  /*0090*/  LDCU.64 UR4, c[0x0][0x358] ;  /* 0x00006b00ff0477ac */ /* 0x000e620008000a00 */
[----:B0-----:R-:W-:-:S06]  /*00a0*/  IMAD.WIDE R2, R4, 0x2, R2 ;  /* 0x0000000204027825 */ /* 0x001fcc00078e0202 */
[----:B-1----:R-:W2:Y:S01]  /*00b0*/  LDG.E.U16 R3, desc[UR4][R2.64] ;  /* 0x0000000402037981 */ /* 0x002ea2000c1e1500 */
[----:B------:R-:W-:Y:S02]  /*00c0*/  HFMA2 R6, -RZ, RZ, 3.7421875, 0 ;  /* 0x437c0000ff067431 */ /* 0x000fe400000001ff */
[----:B------:R-:W-:Y:S01]  /*00d0*/  IMAD.MOV.U32 R5, RZ, RZ, 0x3bbb989d ;  /* 0x3bbb989dff057424 */ /* 0x000fe200078e00ff */
[----:B------:R-:W-:Y:S01]  /*00e0*/  BSSY.RECONVERGENT B0, `(.L_x_0) ;  /* 0x0000018000007945 */ /* 0x000fe20003800200 */
[----:B--2---:R-:W-:-:S05]  /*00f0*/  HFMA2.BF16_V2 R0, -RZ.H0_H0, RZ.H0_H0, -R3.H0_H0 ;  /* 0x200000ffff007231 */ /* 0x004fca0000340903 */
[----:B------:R-:W-:-:S05]  /*0100*/  PRMT R0, R0, 0x5410, RZ ;  /* 0x0000541000007816 */ /* 0x000fca00000000ff */
[----:B------:R-:W-:-:S04]  /*0110*/  IMAD.U32 R0, R0, 0x10000, RZ ;  /* 0x0001000000007824 */ /* 0x000fc800078e00ff */
[----:B------:R-:W-:-:S04]  /*0120*/  FFMA.SAT R5, R0, R5, 0.5 ;  /* 0x3f00000000057423 */ /* 0x000fc80000002005 */
[----:B------:R-:W-:-:S04]  /*0130*/  FFMA.RM R5, R5, R6, 12582913 ;  /* 0x4b40000105057423 */ /* 0x000fc80000004006 */
[C---:B------:R-:W-:Y:S01]  /*0140*/  FADD R7, R5.reuse, -12583039 ;  /* 0xcb40007f05077421 */ /* 0x040fe20000000000 */
[----:B------:R-:W-:-:S03]  /*0150*/  IMAD.SHL.U32 R5, R5, 0x800000, RZ ;  /* 0x0080000005057824 */ /* 0x000fc600078e00ff */
[----:B------:R-:W-:-:S04]  /*0160*/  FFMA R7, R0, 1.4426950216293334961, -R7 ;  /* 0x3fb8aa3b00077823 */ /* 0x000fc80000000807 */
[----:B------:R-:W-:-:S04]  /*0170*/  FFMA R7, R0, 1.925963033500011079e-08, R7 ;  /* 0x32a5706000077823 */ /* 0x000fc80000000007 */
[----:B------:R-:W0:Y:S02]  /*0180*/  MUFU.EX2 R0, R7 ;  /* 0x0000000700007308 */ /* 0x000e240000000800 */
[----:B0-----:R-:W-:-:S04]  /*0190*/  FFMA R0, R5, R0, 1 ;  /* 0x3f80000005007423 */ /* 0x001fc80000000000 */
[----:B------:R-:W-:-:S05]  /*01a0*/  VIADD R2, R0, 0x1800000 ;  /* 0x0180000000027836 */ /* 0x000fca0000000000 */
[----:B------:R-:W-:-:S04]  /*01b0*/  LOP3.LUT R2, R2, 0x7f800000, RZ, 0xc0, !PT ;  /* 0x7f80000002027812 */ /* 0x000fc800078ec0ff */
[----:B------:R-:W-:-:S13]  /*01c0*/  ISETP.GT.U32.AND P0, PT, R2, 0x1ffffff, PT ;  /* 0x01ffffff0200780c */ /* 0x000fda0003f04070 */
[----:B------:R-:W-:Y:S05]  /*01d0*/  @P0 BRA `(.L_x_1) ;  /* 0x0000000000100947 */ /* 0x000fea0003800000 */
[----:B------:R-:W-:-:S07]  /*01e0*/  MOV R6, 0x200 ;  /* 0x0000020000067802 */ /* 0x000fce0000000f00 */
[----:B------:R-:W-:Y:S05]  /*01f0*/  CALL.REL.NOINC `($__internal_0_$__cuda_sm20_rcp_rn_f32_slowpath) ;  /* 0x00000000003c7944 */ /* 0x000fea0003c00000 */
[----:B------:R-:W-:Y:S01]  /*0200*/  MOV R2, R5 ;  /* 0x0000000500027202 */ /* 0x000fe20000000f00 */
[----:B------:R-:W-:Y:S06]  /*0210*/  BRA `(.L_x_2) ;  /* 0x0000000000107947 */ /* 0x000fec0003800000 */
.L_x_1:
[----:B------:R-:W0:Y:S02]  /*0220*/  MUFU.RCP R5, R0 ;  /* 0x0000000000057308 */ /* 0x000e240000001000 */
[----:B0-----:R-:W-:-:S04]  /*0230*/  FFMA R2, R0, R5, -1 ;  /* 0xbf80000000027423 */ /* 0x001fc80000000005 */
[----:B------:R-:W-:-:S04]  /*0240*/  FADD.FTZ R2, -R2, -RZ ;  /* 0x800000ff02027221 */ /* 0x000fc80000010100 */
[----:B------:R-:W-:-:S07]  /*0250*/  FFMA R2, R5, R2, R5 ;  /* 0x0000000205027223 */ /* 0x000fce0000000005 */
.L_x_2:
[----:B------:R-:W-:Y:S05]  /*0260*/  BSYNC.RECONVERGENT B0 ;  /* 0x0000000000007941 */ /* 0x000fea0003800200 */
.L_x_0:
[----:B------:R-:W0:Y:S02]  /*0270*/  LDC.64 R6, c[0x0][0x380] ;  /* 0x0000e000ff067b82 */ /* 0x000e240000000a00 */
[----:B0-----:R-:W-:-:S05]  /*0280*/  IMAD.WIDE R4, R4, 0x2, R6 ;  /* 0x0000000204047825 */ /* 0x001fca00078e0206 */
[----:B------:R-:W2:Y:S01]  /*0290*/  LDG.E.U16 R7, desc[UR4][R4.64] ;  /* 0x0000000404077981 */ /* 0x000ea2000c1e1500 */
[----:B------:R-:W-:-:S05]  /*02a0*/  F2FP.BF16.F32.PACK_AB R2, RZ, R2 ;  /* 0x00000002ff02723e */ /* 0x000fca00000010ff */
[----:B------:R-:W-:-:S04]  /*02b0*/  HMUL2.BF16_V2 R2, R3.H0_H0, R2.H0_H0 ;  /* 0x2000000203027232 */ /* 0x000fc80000200800 */
[----:B--2---:R-:W-:-:S05]  /*02c0*/  HMUL2.BF16_V2 R2, R7.H0_H0, R2.H0_H0 ;  /* 0x2000000207027232 */ /* 0x004fca0000200800 */
[----:B------:R-:W-:Y:S01]  /*02d0*/  STG.E.U16 desc[UR4][R4.64], R2 ;  /* 0x0000000204007986 */ /* 0x000fe2000c101504 */
[----:B------:R-:W-:Y:S05]  /*02e0*/  EXIT ;  /* 0x000000000000794d */ /* 0x000fea0003800000 */
        .weak           $__internal_0_$__cuda_sm20_rcp_rn_f32_slowpath
        .type           $__internal_0_$__cuda_sm20_rcp_rn_f32_slowpath,@function
        .size           $__internal_0_$__cuda_sm20_rcp_rn_f32_slowpath,(.L_x_24 - $__internal_0_$__cuda_sm20_rcp_rn_f32_slowpath)
$__internal_0_$__cuda_sm20_rcp_rn_f32_slowpath:
[----:B------:R-:W-:Y:S01]  /*02f0*/  IMAD.SHL.U32 R2, R0, 0x2, RZ ;  /* 0x0000000200027824 */ /* 0x000fe200078e00ff */
[----:B------:R-:W-:Y:S04]  /*0300*/  BSSY.RECONVERGENT B1, `(.L_x_3) ;  /* 0x0000030000017945 */ /* 0x000fe80003800200 */
[----:B------:R-:W-:-:S04]  /*0310*/  SHF.R.U32.HI R2, RZ, 0x18, R2 ;  /* 0x00000018ff027819 */ /* 0x000fc80000011602 */
[----:B------:R-:W-:-:S13]  /*0320*/  ISETP.NE.U32.AND P0, PT, R2, RZ, PT ;  /* 0x000000ff0200720c */ /* 0x000fda0003f05070 */
[----:B------:R-:W-:Y:S05]  /*0330*/  @P0 BRA `(.L_x_4) ;  /* 0x0000000000280947 */ /* 0x000fea0003800000 */
[----:B------:R-:W-:-:S04]  /*0340*/  SHF.L.U32 R2, R0, 0x1, RZ ;  /* 0x0000000100027819 */ /* 0x000fc800000006ff */
[----:B------:R-:W-:-:S13]  /*0350*/  ISETP.NE.AND P0, PT, R2, RZ, PT ;  /* 0x000000ff0200720c */ /* 0x000fda0003f05270 */
[----:B------:R-:W-:Y:S01]  /*0360*/  @P0 FFMA R7, R0, 1.84467440737095516160e+19, RZ ;  /* 0x5f80000000070823 */ /* 0x000fe200000000ff */
[----:B------:R-:W-:Y:S08]  /*0370*/  @!P0 MUFU.RCP R5, R0 ;  /* 0x0000000000058308 */ /* 0x000ff00000001000 */
[----:B------:R-:W0:Y:S02]  /*0380*/  @P0 MUFU.RCP R2, R7 ;  /* 0x0000000700020308 */ /* 0x000e240000001000 */
[----:B0-----:R-:W-:-:S04]  /*0390*/  @P0 FFMA R8, R7, R2, -1 ;  /* 0xbf80000007080423 */ /* 0x001fc80000000002 */
[----:B------:R-:W-:-:S04]  /*03a0*/  @P0 FADD.FTZ R9, -R8, -RZ ;  /* 0x800000ff08090221 */ /* 0x000fc80000010100 */
[----:B------:R-:W-:-:S04]  /*03b0*/  @P0 FFMA R2, R2, R9, R2 ;  /* 0x0000000902020223 */ /* 0x000fc80000000002 */
[----:B------:R-:W-:Y:S01]  /*03c0*/  @P0 FFMA R5, R2, 1.84467440737095516160e+19, RZ ;  /* 0x5f80000002050823 */ /* 0x000fe200000000ff */
[----:B------:R-:W-:Y:S06]  /*03d0*/  BRA `(.L_x_5) ;  /* 0x0000000000887947 */ /* 0x000fec0003800000 */
.L_x_4:
[----:B------:R-:W-:-:S05]  /*03e0*/  VIADD R5, R2, 0xffffff03 ;  /* 0xffffff0302057836 */ /* 0x000fca0000000000 */
[----:B------:R-:W-:-:S13]  /*03f0*/  ISETP.GT.U32.AND P0, PT, R5, 0x1, PT ;  /* 0x000000010500780c */ /* 0x000fda0003f04070 */
[----:B------:R-:W-:Y:S05]  /*0400*/  @P0 BRA `(.L_x_6) ;  /* 0x0000000000780947 */ /* 0x000fea0003800000 */
[----:B------:R-:W-:Y:S01]  /*0410*/  LOP3.LUT R7, R0, 0x7fffff, RZ, 0xc0, !PT ;  /* 0x007fffff00077812 */ /* 0x000fe200078ec0ff */
[----:B------:R-:W-:-:S03]  /*0420*/  HFMA2 R12, -RZ, RZ, 0, 1.78813934326171875e-07 ;  /* 0x00000003ff0c7431 */ /* 0x000fc600000001ff */
[----:B------:R-:W-:-:S04]  /*0430*/  LOP3.LUT R7, R7, 0x3f800000, RZ, 0xfc, !PT ;  /* 0x3f80000007077812 */ /* 0x000fc800078efcff */
[----:B------:R-:W0:Y:S01]  /*0440*/  MUFU.RCP R8, R7 ;  /* 0x0000000700087308 */ /* 0x000e220000001000 */
[----:B------:R-:W-:Y:S01]  /*0450*/  SHF.L.U32 R11, R12, R5, RZ ;  /* 0x000000050c0b7219 */ /* 0x000fe200000006ff */
[----:B0-----:R-:W-:-:S04]  /*0460*/  FFMA R9, R7, R8, -1 ;  /* 0xbf80000007097423 */ /* 0x001fc80000000008 */
[----:B------:R-:W-:-:S04]  /*0470*/  FADD.FTZ R9, -R9, -RZ ;  /* 0x800000ff09097221 */ /* 0x000fc80000010100 */
[CCC-:B------:R-:W-:Y:S01]  /*0480*/  FFMA.RM R10, R8.reuse, R9.reuse, R8.reuse ;  /* 0x00000009080a7223 */ /* 0x1c0fe20000004008 */
[----:B------:R-:W-:-:S04]  /*0490*/  FFMA.RP R9, R8, R9, R8 ;  /* 0x0000000908097223 */ /* 0x000fc80000008008 */
[C---:B------:R-:W-:Y:S02]  /*04a0*/  LOP3.LUT R8, R10.reuse, 0x7fffff, RZ, 0xc0, !PT ;  /* 0x007fffff0a087812 */ /* 0x040fe400078ec0ff */
[----:B------:R-:W-:Y:S02]  /*04b0*/  FSETP.NEU.FTZ.AND P0, PT, R10, R9, PT ;  /* 0x000000090a00720b */ /* 0x000fe40003f1d000 */
[----:B------:R-:W-:Y:S02]  /*04c0*/  LOP3.LUT R8, R8, 0x800000, RZ, 0xfc, !PT ;  /* 0x0080000008087812 */ /* 0x000fe400078efcff */
[----:B------:R-:W-:Y:S02]  /*04d0*/  SEL R9, RZ, 0xffffffff, !P0 ;  /* 0xffffffffff097807 */ /* 0x000fe40004000000 */
[----:B------:R-:W-:-:S03]  /*04e0*/  LOP3.LUT R10, R11, R8, RZ, 0xc0, !PT ;  /* 0x000000080b0a7212 */ /* 0x000fc600078ec0ff */
[----:B------:R-:W-:Y:S01]  /*04f0*/  IMAD.MOV R9, RZ, RZ, -R9 ;  /* 0x000000ffff097224 */ /* 0x000fe200078e0a09 */
[----:B------:R-:W-:-:S04]  /*0500*/  SHF.R.U32.HI R10, RZ, R5, R10 ;  /* 0x00000005ff0a7219 */ /* 0x000fc8000001160a */
[----:B------:R-:W-:Y:S02]  /*0510*/  LOP3.LUT P1, RZ, R9, R5, R8, 0xf8, !PT ;  /* 0x0000000509ff7212 */ /* 0x000fe4000782f808 */
[C---:B------:R-:W-:Y:S02]  /*0520*/  LOP3.LUT P0, RZ, R10.reuse, 0x1, RZ, 0xc0, !PT ;  /* 0x000000010aff7812 */ /* 0x040fe4000780c0ff */
[----:B------:R-:W-:-:S04]  /*0530*/  LOP3.LUT P2, RZ, R10, 0x2, RZ, 0xc0, !PT ;  /* 0x000000020aff7812 */ /* 0x000fc8000784c0ff */
[----:B------:R-:W-:Y:S02]  /*0540*/  PLOP3.LUT P0, PT, P0, P1, P2, 0xe0, 0x0 ;  /* 0x000000000000781c */ /* 0x000fe40000703c20 */
[----:B------:R-:W-:Y:S02]  /*0550*/  LOP3.LUT P1, RZ, R0, 0x7fffff, RZ, 0xc0, !PT ;  /* 0x007fffff00ff7812 */ /* 0x000fe4000782c0ff */
[----:B------:R-:W-:-:S04]  /*0560*/  SEL R5, RZ, 0x1, !P0 ;  /* 0x00000001ff057807 */ /* 0x000fc80004000000 */
[----:B------:R-:W-:-:S04]  /*0570*/  IADD3 R5, PT, PT, -R5, RZ, RZ ;  /* 0x000000ff05057210 */ /* 0x000fc80007ffe1ff */
[----:B------:R-:W-:Y:S01]  /*0580*/  ISETP.GE.AND P0, PT, R5, RZ, PT ;  /* 0x000000ff0500720c */ /* 0x000fe20003f06270 */
[----:B------:R-:W-:-:S05]  /*0590*/  VIADD R5, R2, 0xffffff04 ;  /* 0xffffff0402057836 */ /* 0x000fca0000000000 */
[----:B------:R-:W-:-:S07]  /*05a0*/  SHF.R.U32.HI R5, RZ, R5, R8 ;  /* 0x00000005ff057219 */ /* 0x000fce0000011608 */
[----:B------:R-:W-:-:S05]  /*05b0*/  @!P0 IADD3 R5, PT, PT, R5, 0x1, RZ ;  /* 0x0000000105058810 */ /* 0x000fca0007ffe0ff */
[----:B------:R-:W-:-:S05]  /*05c0*/  @!P1 IMAD.SHL.U32 R5, R5, 0x2, RZ ;  /* 0x0000000205059824 */ /* 0x000fca00078e00ff */
[----:B------:R-:W-:Y:S01]  /*05d0*/  LOP3.LUT R5, R5, 0x80000000, R0, 0xf8, !PT ;  /* 0x8000000005057812 */ /* 0x000fe200078ef800 */
[----:B------:R-:W-:Y:S06]  /*05e0*/  BRA `(.L_x_5) ;  /* 0x0000000000047947 */ /* 0x000fec0003800000 */
.L_x_6:
[----:B------:R0:W1:Y:S02]  /*05f0*/  MUFU.RCP R5, R0 ;  /* 0x0000000000057308 */ /* 0x0000640000001000 */
.L_x_5:
[----:B------:R-:W-:Y:S05]  /*0600*/  BSYNC.RECONVERGENT B1 ;  /* 0x0000000000017941 */ /* 0x000fea0003800200 */
.L_x_3:
[----:B------:R-:W-:-:S04]  /*0610*/  MOV R7, 0x0 ;  /* 0x0000000000077802 */ /* 0x000fc80000000f00 */
[----:B01----:R-:W-:Y:S05]  /*0620*/  RET.REL.NODEC R6 `(swiglu_bf16) ;  /* 0xfffffff806747950 */ /* 0x003fea0003c3ffff */
.L_x_7:
[----:B------:R-:W-:-:S00]  /*0630*/  BRA `(.L_x_7) ;  /* 0xfffffffc00fc7947 */ /* 0x000fc0000383ffff */
[----:B------:R-:W-:-:S00]  /*0640*/  NOP ;  /* 0x0000000000007918 */ /* 0x000fc00000000000 */
        /* <DEDUP_REMOVED lines=11> */
.L_x_24:


//--------------------- .text.swiglu_f16          --------------------------
	.section	.text.swiglu_f16,"ax",@progbits
	.align	128
        .global         swiglu_f16
        .type           swiglu_f16,@function
        .size           swiglu_f16,(.L_x_25 - swiglu_f16)
        .other          swiglu_f16,@"STO_CUDA_ENTRY STV_DEFAULT"
swiglu_f16:
.text.swiglu_f16:
        /* <DEDUP_REMOVED lines=12> */
[----:B------:R-:W-:Y:S01]  /*00c0*/  IMAD.MOV.U32 R5, RZ, RZ, 0x3bbb989d ;  /* 0x3bbb989dff057424 */ /* 0x000fe200078e00ff */
[----:B------:R-:W-:Y:S01]  /*00d0*/  BSSY.RECONVERGENT B0, `(.L_x_8) ;  /* 0x0000017000007945 */ /* 0x000fe20003800200 */
[----:B------:R-:W-:Y:S02]  /*00e0*/  IMAD.MOV.U32 R6, RZ, RZ, 0x437c0000 ;  /* 0x437c0000ff067424 */ /* 0x000fe400078e00ff */
[----:B--2---:R-:W-:-:S05]  /*00f0*/  HADD2.F32 R0, -RZ, -R3.H0_H0 ;  /* 0xa0000003ff007230 */ /* 0x004fca0000004100 */
[----:B------:R-:W-:-:S04]  /*0100*/  FFMA.SAT R5, R0, R5, 0.5 ;  /* 0x3f00000000057423 */ /* 0x000fc80000002005 */
[----:B------:R-:W-:-:S04]  /*0110*/  FFMA.RM R5, R5, R6, 12582913 ;  /* 0x4b40000105057423 */ /* 0x000fc80000004006 */
[C---:B------:R-:W-:Y:S01]  /*0120*/  FADD R7, R5.reuse, -12583039 ;  /* 0xcb40007f05077421 */ /* 0x040fe20000000000 */
[----:B------:R-:W-:-:S03]  /*0130*/  SHF.L.U32 R5, R5, 0x17, RZ ;  /* 0x0000001705057819 */ /* 0x000fc600000006ff */
        /* <DEDUP_REMOVED lines=9> */
[----:B------:R-:W-:Y:S05]  /*01d0*/  CALL.REL.NOINC `($__internal_1_$__cuda_sm20_rcp_rn_f32_slowpath) ;  /* 0x00000000003c7944 */ /* 0x000fea0003c00000 */
[----:B------:R-:W-:Y:S01]  /*01e0*/  MOV R2, R5 ;  /* 0x0000000500027202 */ /* 0x000fe20000000f00 */
[----:B------:R-:W-:Y:S06]  /*01f0*/  BRA `(.L_x_10) ;  /* 0x0000000000107947 */ /* 0x000fec0003800000 */
.L_x_9:
[----:B------:R-:W0:Y:S02]  /*0200*/  MUFU.RCP R5, R0 ;  /* 0x0000000000057308 */ /* 0x000e240000001000 */
[----:B0-----:R-:W-:-:S04]  /*0210*/  FFMA R2, R0, R5, -1 ;  /* 0xbf80000000027423 */ /* 0x001fc80000000005 */
[----:B------:R-:W-:-:S04]  /*0220*/  FADD.FTZ R2, -R2, -RZ ;  /* 0x800000ff02027221 */ /* 0x000fc80000010100 */
[----:B------:R-:W-:-:S07]  /*0230*/  FFMA R2, R5, R2, R5 ;  /* 0x0000000205027223 */ /* 0x000fce0000000005 */
.L_x_10:
[----:B------:R-:W-:Y:S05]  /*0240*/  BSYNC.RECONVERGENT B0 ;  /* 0x0000000000007941 */ /* 0x000fea0003800200 */
.L_x_8:
[----:B------:R-:W0:Y:S02]  /*0250*/  LDC.64 R6, c[0x0][0x380] ;  /* 0x0000e000ff067b82 */ /* 0x000e240000000a00 */
[----:B0-----:R-:W-:-:S05]  /*0260*/  IMAD.WIDE R4, R4, 0x2, R6 ;  /* 0x0000000204047825 */ /* 0x001fca00078e0206 */
[----:B------:R-:W2:Y:S01]  /*0270*/  LDG.E.U16 R7, desc[UR4][R4.64] ;  /* 0x0000000404077981 */ /* 0x000ea2000c1e1500 */
[----:B------:R-:W-:-:S05]  /*0280*/  F2FP.F16.F32.PACK_AB R2, RZ, R2 ;  /* 0x00000002ff02723e */ /* 0x000fca00000000ff */
[----:B------:R-:W-:-:S04]  /*0290*/  HMUL2 R2, R3.H0_H0, R2.H0_H0 ;  /* 0x2000000203027232 */ /* 0x000fc80000000800 */
[----:B--2---:R-:W-:-:S05]  /*02a0*/  HMUL2 R2, R7.H0_H0, R2.H0_H0 ;  /* 0x2000000207027232 */ /* 0x004fca0000000800 */
[----:B------:R-:W-:Y:S01]  /*02b0*/  STG.E.U16 desc[UR4][R4.64], R2 ;  /* 0x0000000204007986 */ /* 0x000fe2000c101504 */
[----:B------:R-:W-:Y:S05]  /*02c0*/  EXIT ;  /* 0x000000000000794d */ /* 0x000fea0003800000 */
        .weak           $__internal_1_$__cuda_sm20_rcp_rn_f32_slowpath
        .type           $__internal_1_$__cuda_sm20_rcp_rn_f32_slowpath,@function
        .size           $__internal_1_$__cuda_sm20_rcp_rn_f32_slowpath,(.L_x_25 - $__internal_1_$__cuda_sm20_rcp_rn_f32_slowpath)
$__internal_1_$__cuda_sm20_rcp_rn_f32_slowpath:
        /* <DEDUP_REMOVED lines=15> */
.L_x_12:
        /* <DEDUP_REMOVED lines=33> */
.L_x_14:
[----:B------:R0:W1:Y:S02]  /*05d0*/  MUFU.RCP R5, R0 ;  /* 0x0000000000057308 */ /* 0x0000640000001000 */
.L_x_13:
[----:B------:R-:W-:Y:S05]  /*05e0*/  BSYNC.RECONVERGENT B1 ;  /* 0x0000000000017941 */ /* 0x000fea0003800200 */
.L_x_11:
[----:B------:R-:W-:-:S04]  /*05f0*/  MOV R7, 0x0 ;  /* 0x0000000000077802 */ /* 0x000fc80000000f00 */
[----:B01----:R-:W-:Y:S05]  /*0600*/  RET.REL.NODEC R6 `(swiglu_f16) ;  /* 0xfffffff8067c7950 */ /* 0x003fea0003c3ffff */
.L_x_15:
        /* <DEDUP_REMOVED lines=15> */
.L_x_25:


//--------------------- .text.swiglu_f32          --------------------------
	.section	.text.swiglu_f32,"ax",@progbits
	.align	128
        .global         swiglu_f32
        .type           swiglu_f32,@function
        .size           swiglu_f32,(.L_x_26 - swiglu_f32)
        .other          swiglu_f32,@"STO_CUDA_ENTRY STV_DEFAULT"
swiglu_f32:
.text.swiglu_f32:
        /* <DEDUP_REMOVED lines=11> */
[----:B-1----:R-:W2:Y:S01]  /*00b0*/  LDG.E R4, desc[UR4][R4.64] ;  /* 0x0000000404047981 */ /* 0x002ea2000c1e1900 */
[----:B------:R-:W-:Y:S01]  /*00c0*/  IMAD.MOV.U32 R7, RZ, RZ, 0x3bbb989d ;  /* 0x3bbb989dff077424 */ /* 0x000fe200078e00ff */
[----:B------:R-:W-:Y:S01]  /*00d0*/  BSSY.RECONVERGENT B0, `(.L_x_16) ;  /* 0x0000015000007945 */ /* 0x000fe20003800200 */
[----:B------:R-:W-:Y:S02]  /*00e0*/  IMAD.MOV.U32 R9, RZ, RZ, 0x437c0000 ;  /* 0x437c0000ff097424 */ /* 0x000fe400078e00ff */
[----:B--2---:R-:W-:-:S04]  /*00f0*/  FFMA.SAT R0, R4, -R7, 0.5 ;  /* 0x3f00000004007423 */ /* 0x004fc80000002807 */
[----:B------:R-:W-:-:S04]  /*0100*/  FFMA.RM R0, R0, R9, 12582913 ;  /* 0x4b40000100007423 */ /* 0x000fc80000004009 */
[C---:B------:R-:W-:Y:S01]  /*0110*/  FADD R7, R0.reuse, -12583039 ;  /* 0xcb40007f00077421 */ /* 0x040fe20000000000 */
[----:B------:R-:W-:-:S03]  /*0120*/  SHF.L.U32 R0, R0, 0x17, RZ ;  /* 0x0000001700007819 */ /* 0x000fc600000006ff */
[----:B------:R-:W-:-:S04]  /*0130*/  FFMA R7, R4, -1.4426950216293334961, -R7 ;  /* 0xbfb8aa3b04077823 */ /* 0x000fc80000000807 */
[----:B------:R-:W-:-:S06]  /*0140*/  FFMA R7, R4, -1.925963033500011079e-08, R7 ;  /* 0xb2a5706004077823 */ /* 0x000fcc0000000007 */
[----:B------:R-:W0:Y:S02]  /*0150*/  MUFU.EX2 R7, R7 ;  /* 0x0000000700077308 */ /* 0x000e240000000800 */
[----:B0-----:R-:W-:-:S04]  /*0160*/  FFMA R0, R0, R7, 1 ;  /* 0x3f80000000007423 */ /* 0x001fc80000000007 */
[----:B------:R-:W-:-:S05]  /*0170*/  VIADD R2, R0, 0x1800000 ;  /* 0x0180000000027836 */ /* 0x000fca0000000000 */
[----:B------:R-:W-:-:S04]  /*0180*/  LOP3.LUT R2, R2, 0x7f800000, RZ, 0xc0, !PT ;  /* 0x7f80000002027812 */ /* 0x000fc800078ec0ff */
[----:B------:R-:W-:-:S13]  /*0190*/  ISETP.GT.U32.AND P0, PT, R2, 0x1ffffff, PT ;  /* 0x01ffffff0200780c */ /* 0x000fda0003f04070 */
[----:B------:R-:W-:Y:S05]  /*01a0*/  @P0 BRA `(.L_x_17) ;  /* 0x00000000000c0947 */ /* 0x000fea0003800000 */
[----:B------:R-:W-:-:S07]  /*01b0*/  MOV R6, 0x1d0 ;  /* 0x000001d000067802 */ /* 0x000fce0000000f00 */
[----:B------:R-:W-:Y:S05]  /*01c0*/  CALL.REL.NOINC `($__internal_2_$__cuda_sm20_rcp_rn_f32_slowpath) ;  /* 0x0000000000347944 */ /* 0x000fea0003c00000 */
[----:B------:R-:W-:Y:S05]  /*01d0*/  BRA `(.L_x_18) ;  /* 0x0000000000107947 */ /* 0x000fea0003800000 */
.L_x_17:
[----:B------:R-:W0:Y:S02]  /*01e0*/  MUFU.RCP R5, R0 ;  /* 0x0000000000057308 */ /* 0x000e240000001000 */
[----:B0-----:R-:W-:-:S04]  /*01f0*/  FFMA R2, R0, R5, -1 ;  /* 0xbf80000000027423 */ /* 0x001fc80000000005 */
[----:B------:R-:W-:-:S04]  /*0200*/  FADD.FTZ R2, -R2, -RZ ;  /* 0x800000ff02027221 */ /* 0x000fc80000010100 */
[----:B------:R-:W-:-:S07]  /*0210*/  FFMA R5, R5, R2, R5 ;  /* 0x0000000205057223 */ /* 0x000fce0000000005 */
.L_x_18:
[----:B------:R-:W-:Y:S05]  /*0220*/  BSYNC.RECONVERGENT B0 ;  /* 0x0000000000007941 */ /* 0x000fea0003800200 */
.L_x_16:
[----:B------:R-:W0:Y:S02]  /*0230*/  LDC.64 R6, c[0x0][0x380] ;  /* 0x0000e000ff067b82 */ /* 0x000e240000000a00 */
[----:B0-----:R-:W-:-:S05]  /*0240*/  IMAD.WIDE R2, R3, 0x4, R6 ;  /* 0x0000000403027825 */ /* 0x001fca00078e0206 */
[----:B------:R-:W2:Y:S01]  /*0250*/  LDG.E R0, desc[UR4][R2.64] ;  /* 0x0000000402007981 */ /* 0x000ea2000c1e1900 */
[----:B------:R-:W-:-:S04]  /*0260*/  FMUL R5, R4, R5 ;  /* 0x0000000504057220 */ /* 0x000fc80000400000 */
[----:B--2---:R-:W-:-:S05]  /*0270*/  FMUL R5, R5, R0 ;  /* 0x0000000005057220 */ /* 0x004fca0000400000 */
[----:B------:R-:W-:Y:S01]  /*0280*/  STG.E desc[UR4][R2.64], R5 ;  /* 0x0000000502007986 */ /* 0x000fe2000c101904 */
[----:B------:R-:W-:Y:S05]  /*0290*/  EXIT ;  /* 0x000000000000794d */ /* 0x000fea0003800000 */
        .weak           $__internal_2_$__cuda_sm20_rcp_rn_f32_slowpath
        .type           $__internal_2_$__cuda_sm20_rcp_rn_f32_slowpath,@function
        .size           $__internal_2_$__cuda_sm20_rcp_rn_f32_slowpath,(.L_x_26 - $__internal_2_$__cuda_sm20_rcp_rn_f32_slowpath)
$__internal_2_$__cuda_sm20_rcp_rn_f32_slowpath:
[----:B------:R-:W-:Y:S01]  /*02a0*/  SHF.L.U32 R2, R0, 0x1, RZ ;  /* 0x0000000100027819 */ /* 0x000fe200000006ff */
[----:B------:R-:W-:Y:S03]  /*02b0*/  BSSY.RECONVERGENT B1, `(.L_x_19) ;  /* 0x0000030000017945 */ /* 0x000fe60003800200 */
[----:B------:R-:W-:-:S04]  /*02c0*/  SHF.R.U32.HI R2, RZ, 0x18, R2 ;  /* 0x00000018ff027819 */ /* 0x000fc80000011602 */
[----:B------:R-:W-:-:S13]  /*02d0*/  ISETP.NE.U32.AND P0, PT, R2, RZ, PT ;  /* 0x000000ff0200720c */ /* 0x000fda0003f05070 */
[----:B------:R-:W-:Y:S05]  /*02e0*/  @P0 BRA `(.L_x_20) ;  /* 0x0000000000280947 */ /* 0x000fea0003800000 */
[----:B------:R-:W-:-:S05]  /*02f0*/  IMAD.SHL.U32 R2, R0, 0x2, RZ ;  /* 0x0000000200027824 */ /* 0x000fca00078e00ff */
        /* <DEDUP_REMOVED lines=9> */
.L_x_20:
[----:B------:R-:W-:-:S04]  /*0390*/  IADD3 R5, PT, PT, R2, -0xfd, RZ ;  /* 0xffffff0302057810 */ /* 0x000fc80007ffe0ff */
[----:B------:R-:W-:-:S13]  /*03a0*/  ISETP.GT.U32.AND P0, PT, R5, 0x1, PT ;  /* 0x000000010500780c */ /* 0x000fda0003f04070 */
[----:B------:R-:W-:Y:S05]  /*03b0*/  @P0 BRA `(.L_x_22) ;  /* 0x0000000000780947 */ /* 0x000fea0003800000 */
[----:B------:R-:W-:Y:S01]  /*03c0*/  LOP3.LUT R7, R0, 0x7fffff, RZ, 0xc0, !PT ;  /* 0x007fffff00077812 */ /* 0x000fe200078ec0ff */
[----:B------:R-:W-:-:S03]  /*03d0*/  IMAD.MOV.U32 R12, RZ, RZ, 0x3 ;  /* 0x00000003ff0c7424 */ /* 0x000fc600078e00ff */
[----:B------:R-:W-:Y:S02]  /*03e0*/  LOP3.LUT R7, R7, 0x3f800000, RZ, 0xfc, !PT ;  /* 0x3f80000007077812 */ /* 0x000fe400078efcff */
[----:B------:R-:W-:Y:S02]  /*03f0*/  SHF.L.U32 R11, R12, R5, RZ ;  /* 0x000000050c0b7219 */ /* 0x000fe400000006ff */
[----:B------:R-:W0:Y:S02]  /*0400*/  MUFU.RCP R8, R7 ;  /* 0x0000000700087308 */ /* 0x000e240000001000 */
        /* <DEDUP_REMOVED lines=8> */
[----:B------:R-:W-:Y:S02]  /*0490*/  LOP3.LUT R10, R11, R8, RZ, 0xc0, !PT ;  /* 0x000000080b0a7212 */ /* 0x000fe400078ec0ff */
[----:B------:R-:W-:-:S02]  /*04a0*/  IADD3 R9, PT, PT, -R9, RZ, RZ ;  /* 0x000000ff09097210 */ /* 0x000fc40007ffe1ff */
[-C--:B------:R-:W-:Y:S02]  /*04b0*/  SHF.R.U32.HI R10, RZ, R5.reuse, R10 ;  /* 0x00000005ff0a7219 */ /* 0x080fe4000001160a */
[----:B------:R-:W-:Y:S02]  /*04c0*/  LOP3.LUT P1, RZ, R9, R5, R8, 0xf8, !PT ;  /* 0x0000000509ff7212 */ /* 0x000fe4000782f808 */
[C---:B------:R-:W-:Y:S02]  /*04d0*/  LOP3.LUT P0, RZ, R10.reuse, 0x1, RZ, 0xc0, !PT ;  /* 0x000000010aff7812 */ /* 0x040fe4000780c0ff */
[----:B------:R-:W-:-:S04]  /*04e0*/  LOP3.LUT P2, RZ, R10, 0x2, RZ, 0xc0, !PT ;  /* 0x000000020aff7812 */ /* 0x000fc8000784c0ff */
[----:B------:R-:W-:Y:S02]  /*04f0*/  PLOP3.LUT P0, PT, P0, P1, P2, 0xe0, 0x0 ;  /* 0x000000000000781c */ /* 0x000fe40000703c20 */
[----:B------:R-:W-:Y:S02]  /*0500*/  LOP3.LUT P1, RZ, R0, 0x7fffff, RZ, 0xc0, !PT ;  /* 0x007fffff00ff7812 */ /* 0x000fe4000782c0ff */
[----:B------:R-:W-:-:S05]  /*0510*/  SEL R5, RZ, 0x1, !P0 ;  /* 0x00000001ff057807 */ /* 0x000fca0004000000 */
[----:B------:R-:W-:-:S05]  /*0520*/  IMAD.MOV R5, RZ, RZ, -R5 ;  /* 0x000000ffff057224 */ /* 0x000fca00078e0a05 */
[----:B------:R-:W-:Y:S02]  /*0530*/  ISETP.GE.AND P0, PT, R5, RZ, PT ;  /* 0x000000ff0500720c */ /* 0x000fe40003f06270 */
[----:B------:R-:W-:-:S04]  /*0540*/  IADD3 R5, PT, PT, R2, -0xfc, RZ ;  /* 0xffffff0402057810 */ /* 0x000fc80007ffe0ff */
[----:B------:R-:W-:-:S07]  /*0550*/  SHF.R.U32.HI R5, RZ, R5, R8 ;  /* 0x00000005ff057219 */ /* 0x000fce0000011608 */
[----:B------:R-:W-:-:S05]  /*0560*/  @!P0 VIADD R5, R5, 0x1 ;  /* 0x0000000105058836 */ /* 0x000fca0000000000 */
[----:B------:R-:W-:-:S04]  /*0570*/  @!P1 SHF.L.U32 R5, R5, 0x1, RZ ;  /* 0x0000000105059819 */ /* 0x000fc800000006ff */
[----:B------:R-:W-:Y:S01]  /*0580*/  LOP3.LUT R5, R5, 0x80000000, R0, 0xf8, !PT ;  /* 0x8000000005057812 */ /* 0x000fe200078ef800 */
[----:B------:R-:W-:Y:S06]  /*0590*/  BRA `(.L_x_21) ;  /* 0x0000000000047947 */ /* 0x000fec0003800000 */
.L_x_22:
[----:B------:R0:W1:Y:S02]  /*05a0*/  MUFU.RCP R5, R0 ;  /* 0x0000000000057308 */ /* 0x0000640000001000 */
.L_x_21:
[----:B------:R-:W-:Y:S05]  /*05b0*/  BSYNC.RECONVERGENT B1 ;  /* 0x0000000000017941 */ /* 0x000fea0003800200 */
.L_x_19:
[----:B------:R-:W-:-:S04]  /*05c0*/  IMAD.MOV.U32 R7, RZ, RZ, 0x0 ;  /* 0x00000000ff077424 */ /* 0x000fc800078e00ff */
[----:B01----:R-:W-:Y:S05]  /*05d0*/  RET.REL.NODEC R6 `(swiglu_f32) ;  /* 0xfffffff806887950 */ /* 0x003fea0003c3ffff */
.L_x_23:
        /* <DEDUP_REMOVED lines=10> */
.L_x_26:


//--------------------- .nv.shared.reserved.0     --------------------------
	.section	.nv.shared.reserved.0,"aw",@nobits
	.weak		__nv_reservedSMEM_offset_0_alias
	.size		__nv_reservedSMEM_offset_0_alias, 0, 64
	.other		__nv_reservedSMEM_offset_0_alias,@"STO_CUDA_RESERVED_SHARED STV_DEFAULT"
__nv_reservedSMEM_offset_0_alias:
	.zero		0
	.zero		64


//--------------------- .nv.constant0.swiglu_bf16 --------------------------
	.section	.nv.constant0.swiglu_bf16,"a",@progbits
	.sectionflags	@""
	.align	4
.nv.constant0.swiglu_bf16:
	.zero		916


//--------------------- .nv.constant0.swiglu_f16  --------------------------
	.section	.nv.constant0.swiglu_f16,"a",@progbits
	.sectionflags	@""
	.align	4
.nv.constant0.swiglu_f16:
	.zero		916


//--------------------- .nv.constant0.swiglu_f32  --------------------------
	.section	.nv.constant0.swiglu_f32,"a",@progbits
	.sectionflags	@""
	.align	4
.nv.constant0.swiglu_f32:
	.zero		916


//--------------------- SYMBOLS --------------------------

	.type		.nv.reservedSmem.offset0,@object
	.size		.nv.reservedSmem.offset0,0x4
